	.headerflags	@"EF_CUDA_TEXMODE_UNIFIED EF_CUDA_64BIT_ADDRESS EF_CUDA_ACCELERATORS EF_CUDA_SM90 EF_CUDA_VIRTUAL_SM(EF_CUDA_SM90)"
	.elftype	@"ET_EXEC"


//--------------------- .nv.info                  --------------------------
	.section	.nv.info,"",@"SHT_CUDA_INFO"
	.align	4


	//----- nvinfo : EIATTR_REGCOUNT
	.align		4
        /*0000*/ 	.byte	0x04, 0x2f
        /*0002*/ 	.short	(.L_1 - .L_0)
	.align		4
.L_0:
        /*0004*/ 	.word	index@(triton_poi_fused_max_pool2d_with_indices_45)
        /*0008*/ 	.word	0x0000001a


	//----- nvinfo : EIATTR_MIN_STACK_SIZE
	.align		4
.L_1:
        /*000c*/ 	.byte	0x04, 0x12
        /*000e*/ 	.short	(.L_3 - .L_2)
	.align		4
.L_2:
        /*0010*/ 	.word	index@(triton_poi_fused_max_pool2d_with_indices_45)
        /*0014*/ 	.word	0x00000000


	//----- nvinfo : EIATTR_FRAME_SIZE
	.align		4
.L_3:
        /*0018*/ 	.byte	0x04, 0x11
        /*001a*/ 	.short	(.L_5 - .L_4)
	.align		4
.L_4:
        /*001c*/ 	.word	index@(triton_poi_fused_max_pool2d_with_indices_45)
        /*0020*/ 	.word	0x00000000


	//----- nvinfo : EIATTR_MIN_STACK_SIZE
	.align		4
.L_5:
        /*0024*/ 	.byte	0x04, 0x12
        /*0026*/ 	.short	(.L_7 - .L_6)
	.align		4
.L_6:
        /*0028*/ 	.word	index@(triton_poi_fused_max_pool2d_with_indices_45)
        /*002c*/ 	.word	0x00000000
.L_7:


//--------------------- .nv.info.triton_poi_fused_max_pool2d_with_indices_45 --------------------------
	.section	.nv.info.triton_poi_fused_max_pool2d_with_indices_45,"",@"SHT_CUDA_INFO"
	.sectionflags	@""
	.align	4


	//----- nvinfo : EIATTR_CUDA_API_VERSION
	.align		4
        /*0000*/ 	.byte	0x04, 0x37
        /*0002*/ 	.short	(.L_9 - .L_8)
.L_8:
        /*0004*/ 	.word	0x0000007c


	//----- nvinfo : EIATTR_KPARAM_INFO
	.align		4
.L_9:
        /*0008*/ 	.byte	0x04, 0x17
        /*000a*/ 	.short	(.L_11 - .L_10)
.L_10:
        /*000c*/ 	.word	0x00000000
        /*0010*/ 	.short	0x0003
        /*0012*/ 	.short	0x0018
        /*0014*/ 	.byte	0x00, 0xf0, 0x11, 0x00


	//----- nvinfo : EIATTR_KPARAM_INFO
	.align		4
.L_11:
        /*0018*/ 	.byte	0x04, 0x17
        /*001a*/ 	.short	(.L_13 - .L_12)
.L_12:
        /*001c*/ 	.word	0x00000000
        /*0020*/ 	.short	0x0002
        /*0022*/ 	.short	0x0010
        /*0024*/ 	.byte	0x00, 0xf4, 0x21, 0x00


	//----- nvinfo : EIATTR_KPARAM_INFO
	.align		4
.L_13:
        /*0028*/ 	.byte	0x04, 0x17
        /*002a*/ 	.short	(.L_15 - .L_14)
.L_14:
        /*002c*/ 	.word	0x00000000
        /*0030*/ 	.short	0x0001
        /*0032*/ 	.short	0x0008
        /*0034*/ 	.byte	0x00, 0xf4, 0x21, 0x00


	//----- nvinfo : EIATTR_KPARAM_INFO
	.align		4
.L_15:
        /*0038*/ 	.byte	0x04, 0x17
        /*003a*/ 	.short	(.L_17 - .L_16)
.L_16:
        /*003c*/ 	.word	0x00000000
        /*0040*/ 	.short	0x0000
        /*0042*/ 	.short	0x0000
        /*0044*/ 	.byte	0x00, 0xf4, 0x21, 0x00


	//----- nvinfo : EIATTR_SPARSE_MMA_MASK
	.align		4
.L_17:
        /*0048*/ 	.byte	0x03, 0x50
        /*004a*/ 	.short	0x0000


	//----- nvinfo : EIATTR_MAXREG_COUNT
	.align		4
        /*004c*/ 	.byte	0x03, 0x1b
        /*004e*/ 	.short	0x00ff


	//----- nvinfo : EIATTR_EXIT_INSTR_OFFSETS
	.align		4
        /*0050*/ 	.byte	0x04, 0x1c
        /*0052*/ 	.short	(.L_19 - .L_18)


	//   ....[0]....
.L_18:
        /*0054*/ 	.word	0x00000b50


	//----- nvinfo : EIATTR_REQNTID
	.align		4
.L_19:
        /*0058*/ 	.byte	0x04, 0x10
        /*005a*/ 	.short	(.L_21 - .L_20)
.L_20:
        /*005c*/ 	.word	0x00000080
        /*0060*/ 	.word	0x00000001
        /*0064*/ 	.word	0x00000001


	//----- nvinfo : EIATTR_CBANK_PARAM_SIZE
	.align		4
.L_21:
        /*0068*/ 	.byte	0x03, 0x19
        /*006a*/ 	.short	0x001c


	//----- nvinfo : EIATTR_PARAM_CBANK
	.align		4
        /*006c*/ 	.byte	0x04, 0x0a
        /*006e*/ 	.short	(.L_23 - .L_22)
	.align		4
.L_22:
        /*0070*/ 	.word	index@(.nv.constant0.triton_poi_fused_max_pool2d_with_indices_45)
        /*0074*/ 	.short	0x0210
        /*0076*/ 	.short	0x001c


	//----- nvinfo : EIATTR_SW_WAR
	.align		4
.L_23:
        /*0078*/ 	.byte	0x04, 0x36
        /*007a*/ 	.short	(.L_25 - .L_24)
.L_24:
        /*007c*/ 	.word	0x00000008
.L_25:


//--------------------- .nv.callgraph             --------------------------
	.section	.nv.callgraph,"",@"SHT_CUDA_CALLGRAPH"
	.align	4
	.sectionentsize	8
	.align		4
        /*0000*/ 	.word	0x00000000
	.align		4
        /*0004*/ 	.word	0xffffffff
	.align		4
        /*0008*/ 	.word	0x00000000
	.align		4
        /*000c*/ 	.word	0xfffffffe
	.align		4
        /*0010*/ 	.word	0x00000000
	.align		4
        /*0014*/ 	.word	0xfffffffd
	.align		4
        /*0018*/ 	.word	0x00000000
	.align		4
        /*001c*/ 	.word	0xfffffffc


//--------------------- .text.triton_poi_fused_max_pool2d_with_indices_45 --------------------------
	.section	.text.triton_poi_fused_max_pool2d_with_indices_45,"ax",@progbits
	.align	128
        .global         triton_poi_fused_max_pool2d_with_indices_45
        .type           triton_poi_fused_max_pool2d_with_indices_45,@function
        .size           triton_poi_fused_max_pool2d_with_indices_45,(.L_x_1 - triton_poi_fused_max_pool2d_with_indices_45)
        .other          triton_poi_fused_max_pool2d_with_indices_45,@"STO_CUDA_ENTRY STV_DEFAULT"
triton_poi_fused_max_pool2d_with_indices_45:
.text.triton_poi_fused_max_pool2d_with_indices_45:
[----:B------:R-:W-:Y:S01]  /*0000*/  LDC R1, c[0x0][0x28] ;  /* 0x00000a00ff017b82 */ /* 0x000fe20000000800 */
[----:B------:R-:W1:Y:S01]  /*0010*/  S2R R0, SR_TID.X ;  /* 0x0000000000007919 */ /* 0x000e620000002100 */
[----:B------:R-:W-:Y:S01]  /*0020*/  CS2R R10, SRZ ;  /* 0x00000000000a7805 */ /* 0x000fe2000001ff00 */
[----:B------:R-:W-:Y:S01]  /*0030*/  ULDC.64 UR4, c[0x0][0x208] ;  /* 0x0000820000047ab9 */ /* 0x000fe20000000a00 */
[----:B------:R-:W2:Y:S01]  /*0040*/  S2R R5, SR_CTAID.X ;  /* 0x0000000000057919 */ /* 0x000ea20000002500 */
[----:B------:R-:W-:Y:S02]  /*0050*/  CS2R R12, SRZ ;  /* 0x00000000000c7805 */ /* 0x000fe4000001ff00 */
[----:B------:R-:W-:Y:S01]  /*0060*/  CS2R R14, SRZ ;  /* 0x00000000000e7805 */ /* 0x000fe2000001ff00 */
[----:B------:R-:W-:Y:S01]  /*0070*/  ULDC.64 UR6, c[0x0][0x220] ;  /* 0x0000880000067ab9 */ /* 0x000fe20000000a00 */
[----:B-1----:R-:W-:Y:S01]  /*0080*/  IMAD.SHL.U32 R0, R0, 0x2, RZ ;  /* 0x0000000200007824 */ /* 0x002fe200078e00ff */
[----:B--2---:R-:W-:-:S04]  /*0090*/  SHF.R.S32.HI R2, RZ, 0x17, R5 ;  /* 0x00000017ff027819 */ /* 0x004fc80000011405 */
[----:B------:R-:W-:Y:S02]  /*00a0*/  LOP3.LUT R0, R0, 0xfe, RZ, 0xc0, !PT ;  /* 0x000000fe00007812 */ /* 0x000fe400078ec0ff */
[----:B------:R-:W-:-:S03]  /*00b0*/  SGXT R2, R2, 0x1 ;  /* 0x000000010202781a */ /* 0x000fc60000000200 */
[----:B------:R-:W-:-:S04]  /*00c0*/  IMAD R5, R5, 0x100, R0 ;  /* 0x0000010005057824 */ /* 0x000fc800078e0200 */
[C---:B------:R-:W-:Y:S01]  /*00d0*/  VIADD R17, R5.reuse, 0xfffff600 ;  /* 0xfffff60005117836 */ /* 0x040fe20000000000 */
[CC--:B------:R-:W-:Y:S01]  /*00e0*/  LEA.HI R3, R2.reuse, R5.reuse, RZ, 0x9 ;  /* 0x0000000502037211 */ /* 0x0c0fe200078f48ff */
[----:B------:R-:W-:Y:S01]  /*00f0*/  VIADD R19, R5, 0xfffff800 ;  /* 0xfffff80005137836 */ /* 0x000fe20000000000 */
[----:B------:R-:W-:Y:S02]  /*0100*/  LEA.HI R0, R2, R5, RZ, 0xb ;  /* 0x0000000502007211 */ /* 0x000fe400078f58ff */
[----:B------:R-:W-:Y:S02]  /*0110*/  SHF.R.S32.HI R4, RZ, 0x9, R3 ;  /* 0x00000009ff047819 */ /* 0x000fe40000011403 */
[----:B------:R-:W-:Y:S01]  /*0120*/  SHF.R.S32.HI R0, RZ, 0xb, R0 ;  /* 0x0000000bff007819 */ /* 0x000fe20000011400 */
[----:B------:R-:W1:Y:S01]  /*0130*/  LDC.64 R2, c[0x0][0x210] ;  /* 0x00008400ff027b82 */ /* 0x000e620000000a00 */
[----:B------:R-:W-:Y:S02]  /*0140*/  LEA.HI R6, R4, R4, RZ, 0x2 ;  /* 0x0000000404067211 */ /* 0x000fe400078f10ff */
[----:B------:R-:W-:-:S02]  /*0150*/  LEA.HI R8, R0, R0, RZ, 0x2 ;  /* 0x0000000000087211 */ /* 0x000fc400078f10ff */
[----:B------:R-:W-:Y:S02]  /*0160*/  LOP3.LUT R7, R6, 0xfffffffc, RZ, 0xc0, !PT ;  /* 0xfffffffc06077812 */ /* 0x000fe400078ec0ff */
[----:B------:R-:W-:-:S03]  /*0170*/  LOP3.LUT R9, R8, 0xfffffffc, RZ, 0xc0, !PT ;  /* 0xfffffffc08097812 */ /* 0x000fc600078ec0ff */
[----:B------:R-:W-:Y:S02]  /*0180*/  IMAD.IADD R4, R4, 0x1, -R7 ;  /* 0x0000000104047824 */ /* 0x000fe400078e0a07 */
[----:B------:R-:W-:Y:S01]  /*0190*/  IMAD.IADD R7, R0, 0x1, -R9 ;  /* 0x0000000100077824 */ /* 0x000fe200078e0a09 */
[----:B------:R-:W-:Y:S01]  /*01a0*/  CS2R R8, SRZ ;  /* 0x0000000000087805 */ /* 0x000fe2000001ff00 */
[C---:B------:R-:W-:Y:S01]  /*01b0*/  VIADD R0, R4.reuse, 0x1 ;  /* 0x0000000104007836 */ /* 0x040fe20000000000 */
[C---:B------:R-:W-:Y:S02]  /*01c0*/  ISETP.GT.AND P2, PT, R4.reuse, RZ, PT ;  /* 0x000000ff0400720c */ /* 0x040fe40003f44270 */
[----:B------:R-:W-:Y:S02]  /*01d0*/  ISETP.GT.AND P0, PT, R4, -0x1, PT ;  /* 0xffffffff0400780c */ /* 0x000fe40003f04270 */
[C---:B------:R-:W-:Y:S02]  /*01e0*/  ISETP.GT.AND P4, PT, R7.reuse, RZ, P2 ;  /* 0x000000ff0700720c */ /* 0x040fe40001784270 */
[----:B------:R-:W-:-:S02]  /*01f0*/  ISETP.GT.AND P0, PT, R7, RZ, P0 ;  /* 0x000000ff0700720c */ /* 0x000fc40000704270 */
[----:B------:R-:W-:Y:S01]  /*0200*/  ISETP.GE.U32.AND P1, PT, R0, 0x4, PT ;  /* 0x000000040000780c */ /* 0x000fe20003f26070 */
[----:B-1----:R-:W-:-:S03]  /*0210*/  IMAD.WIDE R16, R17, 0x4, R2 ;  /* 0x0000000411107825 */ /* 0x002fc600078e0202 */
[----:B------:R-:W-:Y:S01]  /*0220*/  ISETP.GT.AND P3, PT, R7, RZ, !P1 ;  /* 0x000000ff0700720c */ /* 0x000fe20004f64270 */
[----:B------:R-:W-:-:S04]  /*0230*/  IMAD.WIDE R18, R19, 0x4, R2 ;  /* 0x0000000413127825 */ /* 0x000fc800078e0202 */
[----:B------:R1:W2:Y:S01]  /*0240*/  @P4 LDG.E.64 R8, desc[UR4][R16.64] ;  /* 0x0000000410084981 */ /* 0x0002a2000c1e1b00 */
[----:B------:R-:W-:-:S03]  /*0250*/  VIADD R21, R5, 0xfffffa00 ;  /* 0xfffffa0005157836 */ /* 0x000fc60000000000 */
[----:B------:R2:W3:Y:S01]  /*0260*/  @P0 LDG.E.64 R10, desc[UR4][R18.64] ;  /* 0x00000004120a0981 */ /* 0x0004e2000c1e1b00 */
[----:B------:R-:W-:Y:S01]  /*0270*/  IMAD.WIDE R20, R21, 0x4, R2 ;  /* 0x0000000415147825 */ /* 0x000fe200078e0202 */
[----:B------:R-:W-:-:S04]  /*0280*/  ISETP.GT.AND P2, PT, R7, -0x1, P2 ;  /* 0xffffffff0700780c */ /* 0x000fc80001744270 */
[----:B------:R-:W4:Y:S01]  /*0290*/  @P3 LDG.E.64 R12, desc[UR4][R20.64] ;  /* 0x00000004140c3981 */ /* 0x000f22000c1e1b00 */
[----:B------:R-:W-:-:S04]  /*02a0*/  VIADD R23, R5, 0xfffffe00 ;  /* 0xfffffe0005177836 */ /* 0x000fc80000000000 */
[----:B-1----:R-:W-:-:S05]  /*02b0*/  IMAD.WIDE R16, R23, 0x4, R2 ;  /* 0x0000000417107825 */ /* 0x002fca00078e0202 */
[----:B------:R-:W5:Y:S01]  /*02c0*/  @P2 LDG.E.64 R14, desc[UR4][R16.64] ;  /* 0x00000004100e2981 */ /* 0x000f62000c1e1b00 */
[----:B--2---:R-:W-:Y:S02]  /*02d0*/  SEL R19, R8, 0xff800000, P4 ;  /* 0xff80000008137807 */ /* 0x004fe40002000000 */
[----:B------:R-:W-:Y:S02]  /*02e0*/  SEL R8, R9, 0xff800000, P4 ;  /* 0xff80000009087807 */ /* 0x000fe40002000000 */
[----:B---3--:R-:W-:Y:S02]  /*02f0*/  SEL R11, R11, 0xff800000, P0 ;  /* 0xff8000000b0b7807 */ /* 0x008fe40000000000 */
[----:B------:R-:W-:Y:S02]  /*0300*/  SEL R10, R10, 0xff800000, P0 ;  /* 0xff8000000a0a7807 */ /* 0x000fe40000000000 */
[----:B------:R-:W-:Y:S02]  /*0310*/  FSETP.GT.AND P5, PT, R11, R8, PT ;  /* 0x000000080b00720b */ /* 0x000fe40003fa4000 */
[----:B------:R-:W-:-:S02]  /*0320*/  FSETP.GT.AND P6, PT, R10, R19, PT ;  /* 0x000000130a00720b */ /* 0x000fc40003fc4000 */
[----:B----4-:R-:W-:Y:S02]  /*0330*/  SEL R9, R12, 0xff800000, P3 ;  /* 0xff8000000c097807 */ /* 0x010fe40001800000 */
[----:B------:R-:W-:Y:S02]  /*0340*/  SEL R6, R13, 0xff800000, P3 ;  /* 0xff8000000d067807 */ /* 0x000fe40001800000 */
[----:B------:R-:W-:Y:S02]  /*0350*/  FSETP.NAN.AND P4, PT, R9, R9, PT ;  /* 0x000000090900720b */ /* 0x000fe40003f88000 */
[C---:B------:R-:W-:Y:S02]  /*0360*/  FSETP.NAN.AND P3, PT, R11.reuse, R11, PT ;  /* 0x0000000b0b00720b */ /* 0x040fe40003f68000 */
[----:B------:R-:W-:Y:S02]  /*0370*/  FSETP.NAN.AND P0, PT, R10, R10, PT ;  /* 0x0000000a0a00720b */ /* 0x000fe40003f08000 */
[----:B------:R-:W-:-:S02]  /*0380*/  @!P5 SEL R11, R11, R8, P3 ;  /* 0x000000080b0bd207 */ /* 0x000fc40001800000 */
[----:B------:R-:W-:Y:S02]  /*0390*/  @!P6 SEL R10, R10, R19, P0 ;  /* 0x000000130a0ae207 */ /* 0x000fe40000000000 */
[----:B------:R-:W-:Y:S02]  /*03a0*/  FSETP.NAN.AND P3, PT, R6, R6, PT ;  /* 0x000000060600720b */ /* 0x000fe40003f68000 */
[----:B------:R-:W-:Y:S02]  /*03b0*/  FSETP.GEU.AND P0, PT, R10, R9, PT ;  /* 0x000000090a00720b */ /* 0x000fe40003f0e000 */
[----:B-----5:R-:W-:Y:S02]  /*03c0*/  SEL R15, R15, 0xff800000, P2 ;  /* 0xff8000000f0f7807 */ /* 0x020fe40001000000 */
[----:B------:R-:W-:Y:S02]  /*03d0*/  SEL R14, R14, 0xff800000, P2 ;  /* 0xff8000000e0e7807 */ /* 0x000fe40001000000 */
[----:B------:R-:W-:-:S02]  /*03e0*/  @!P4 SEL R9, R9, R10, !P0 ;  /* 0x0000000a0909c207 */ /* 0x000fc40004000000 */
[----:B------:R-:W-:Y:S02]  /*03f0*/  FSETP.NAN.AND P2, PT, R15, R15, PT ;  /* 0x0000000f0f00720b */ /* 0x000fe40003f48000 */
[----:B------:R-:W-:Y:S02]  /*0400*/  FSETP.GEU.AND P4, PT, R11, R6, PT ;  /* 0x000000060b00720b */ /* 0x000fe40003f8e000 */
[----:B------:R-:W-:Y:S02]  /*0410*/  P2R R12, PR, RZ, 0x40 ;  /* 0x00000040ff0c7803 */ /* 0x000fe40000000000 */
[----:B------:R-:W-:Y:S01]  /*0420*/  @!P3 SEL R6, R6, R11, !P4 ;  /* 0x0000000b0606b207 */ /* 0x000fe20006000000 */
[----:B------:R-:W-:Y:S01]  /*0430*/  IMAD.WIDE R10, R5, 0x4, R2 ;  /* 0x00000004050a7825 */ /* 0x000fe200078e0202 */
[----:B------:R-:W-:Y:S02]  /*0440*/  P2R R18, PR, RZ, 0x1 ;  /* 0x00000001ff127803 */ /* 0x000fe40000000000 */
[----:B------:R-:W-:-:S02]  /*0450*/  FSETP.GEU.AND P6, PT, R6, R15, PT ;  /* 0x0000000f0600720b */ /* 0x000fc40003fce000 */
[----:B------:R-:W-:Y:S02]  /*0460*/  FSETP.GEU.AND P0, PT, R9, R14, PT ;  /* 0x0000000e0900720b */ /* 0x000fe40003f0e000 */
[----:B------:R-:W-:Y:S02]  /*0470*/  @!P2 SEL R15, R15, R6, !P6 ;  /* 0x000000060f0fa207 */ /* 0x000fe40007000000 */
[----:B------:R-:W-:Y:S02]  /*0480*/  FSETP.NAN.AND P2, PT, R14, R14, PT ;  /* 0x0000000e0e00720b */ /* 0x000fe40003f48000 */
[C---:B------:R-:W-:Y:S02]  /*0490*/  LOP3.LUT R6, R7.reuse, R4, RZ, 0xfc, !PT ;  /* 0x0000000407067212 */ /* 0x040fe400078efcff */
[----:B------:R-:W-:Y:S02]  /*04a0*/  P2R R22, PR, RZ, 0x1 ;  /* 0x00000001ff167803 */ /* 0x000fe40000000000 */
[----:B------:R-:W-:Y:S01]  /*04b0*/  ISETP.GT.AND P1, PT, R7, -0x1, !P1 ;  /* 0xffffffff0700780c */ /* 0x000fe20004f24270 */
[----:B------:R-:W-:Y:S01]  /*04c0*/  VIADD R13, R5, 0x200 ;  /* 0x00000200050d7836 */ /* 0x000fe20000000000 */
[----:B------:R-:W-:-:S02]  /*04d0*/  P2R R20, PR, RZ, 0x40 ;  /* 0x00000040ff147803 */ /* 0x000fc40000000000 */
[----:B------:R-:W-:-:S03]  /*04e0*/  P2R R16, PR, RZ, 0x20 ;  /* 0x00000020ff107803 */ /* 0x000fc60000000000 */
[----:B------:R-:W-:Y:S02]  /*04f0*/  @!P2 SEL R14, R14, R9, !P0 ;  /* 0x000000090e0ea207 */ /* 0x000fe40004000000 */
[----:B------:R-:W-:Y:S02]  /*0500*/  CS2R R8, SRZ ;  /* 0x0000000000087805 */ /* 0x000fe4000001ff00 */
[----:B------:R-:W-:-:S13]  /*0510*/  ISETP.GT.AND P2, PT, R6, -0x1, PT ;  /* 0xffffffff0600780c */ /* 0x000fda0003f44270 */
[----:B------:R-:W2:Y:S02]  /*0520*/  @P2 LDG.E.64 R8, desc[UR4][R10.64] ;  /* 0x000000040a082981 */ /* 0x000ea4000c1e1b00 */
[----:B--2---:R-:W-:Y:S02]  /*0530*/  SEL R17, R8, 0xff800000, P2 ;  /* 0xff80000008117807 */ /* 0x004fe40001000000 */
[----:B------:R-:W-:Y:S02]  /*0540*/  SEL R6, R9, 0xff800000, P2 ;  /* 0xff80000009067807 */ /* 0x000fe40001000000 */
[----:B------:R-:W-:Y:S02]  /*0550*/  CS2R R8, SRZ ;  /* 0x0000000000087805 */ /* 0x000fe4000001ff00 */
[-C--:B------:R-:W-:Y:S02]  /*0560*/  FSETP.NAN.AND P2, PT, R17, R17.reuse, PT ;  /* 0x000000111100720b */ /* 0x080fe40003f48000 */
[----:B------:R-:W-:-:S04]  /*0570*/  FSETP.GEU.AND P0, PT, R14, R17, PT ;  /* 0x000000110e00720b */ /* 0x000fc80003f0e000 */
[----:B------:R-:W-:-:S07]  /*0580*/  P2R R19, PR, RZ, 0x1 ;  /* 0x00000001ff137803 */ /* 0x000fce0000000000 */
[----:B------:R-:W-:Y:S02]  /*0590*/  @!P2 SEL R17, R17, R14, !P0 ;  /* 0x0000000e1111a207 */ /* 0x000fe40004000000 */
[-C--:B------:R-:W-:Y:S02]  /*05a0*/  FSETP.NAN.AND P2, PT, R6, R6.reuse, PT ;  /* 0x000000060600720b */ /* 0x080fe40003f48000 */
[----:B------:R-:W-:-:S04]  /*05b0*/  FSETP.GEU.AND P0, PT, R15, R6, PT ;  /* 0x000000060f00720b */ /* 0x000fc80003f0e000 */
[----:B------:R-:W-:-:S07]  /*05c0*/  P2R R10, PR, RZ, 0x1 ;  /* 0x00000001ff0a7803 */ /* 0x000fce0000000000 */
[----:B------:R-:W-:Y:S02]  /*05d0*/  @!P2 SEL R6, R6, R15, !P0 ;  /* 0x0000000f0606a207 */ /* 0x000fe40004000000 */
[----:B------:R-:W-:Y:S01]  /*05e0*/  ISETP.NE.AND P0, PT, R12, RZ, PT ;  /* 0x000000ff0c00720c */ /* 0x000fe20003f05270 */
[----:B------:R-:W-:-:S05]  /*05f0*/  IMAD.WIDE R12, R13, 0x4, R2 ;  /* 0x000000040d0c7825 */ /* 0x000fca00078e0202 */
[----:B------:R-:W2:Y:S01]  /*0600*/  @P1 LDG.E.64 R8, desc[UR4][R12.64] ;  /* 0x000000040c081981 */ /* 0x000ea2000c1e1b00 */
[----:B------:R-:W-:Y:S01]  /*0610*/  VIADD R11, R7, 0x1 ;  /* 0x00000001070b7836 */ /* 0x000fe20000000000 */
[----:B--2---:R-:W-:Y:S01]  /*0620*/  SEL R15, R9, 0xff800000, P1 ;  /* 0xff800000090f7807 */ /* 0x004fe20000800000 */
[----:B------:R-:W-:Y:S01]  /*0630*/  VIADD R9, R5, 0x600 ;  /* 0x0000060005097836 */ /* 0x000fe20000000000 */
[----:B------:R-:W-:Y:S02]  /*0640*/  SEL R14, R8, 0xff800000, P1 ;  /* 0xff800000080e7807 */ /* 0x000fe40000800000 */
[-C--:B------:R-:W-:Y:S01]  /*0650*/  FSETP.NAN.AND P1, PT, R15, R15.reuse, PT ;  /* 0x0000000f0f00720b */ /* 0x080fe20003f28000 */
[----:B------:R-:W-:Y:S01]  /*0660*/  IMAD.WIDE R8, R9, 0x4, R2 ;  /* 0x0000000409087825 */ /* 0x000fe200078e0202 */
[----:B------:R-:W-:Y:S02]  /*0670*/  FSETP.NAN.AND P3, PT, R14, R14, PT ;  /* 0x0000000e0e00720b */ /* 0x000fe40003f68000 */
[----:B------:R-:W-:-:S02]  /*0680*/  FSETP.GEU.AND P2, PT, R6, R15, PT ;  /* 0x0000000f0600720b */ /* 0x000fc40003f4e000 */
[----:B------:R-:W-:Y:S02]  /*0690*/  SEL R13, RZ, 0x1, !P0 ;  /* 0x00000001ff0d7807 */ /* 0x000fe40004000000 */
[----:B------:R-:W-:-:S05]  /*06a0*/  P2R R21, PR, RZ, 0x4 ;  /* 0x00000004ff157803 */ /* 0x000fca0000000000 */
[----:B------:R-:W-:Y:S02]  /*06b0*/  @!P1 SEL R15, R15, R6, !P2 ;  /* 0x000000060f0f9207 */ /* 0x000fe40005000000 */
[----:B------:R-:W-:Y:S02]  /*06c0*/  CS2R R6, SRZ ;  /* 0x0000000000067805 */ /* 0x000fe4000001ff00 */
[----:B------:R-:W-:Y:S02]  /*06d0*/  FSETP.GEU.AND P1, PT, R17, R14, PT ;  /* 0x0000000e1100720b */ /* 0x000fe40003f2e000 */
[----:B------:R-:W-:Y:S02]  /*06e0*/  ISETP.NE.AND P2, PT, R22, RZ, PT ;  /* 0x000000ff1600720c */ /* 0x000fe40003f45270 */
[----:B------:R-:W-:Y:S02]  /*06f0*/  @!P3 SEL R14, R14, R17, !P1 ;  /* 0x000000110e0eb207 */ /* 0x000fe40004800000 */
[----:B------:R-:W-:-:S02]  /*0700*/  ISETP.GE.U32.AND P3, PT, R11, 0x4, PT ;  /* 0x000000040b00780c */ /* 0x000fc40003f66070 */
[----:B------:R-:W-:Y:S02]  /*0710*/  P2R R22, PR, RZ, 0x4 ;  /* 0x00000004ff167803 */ /* 0x000fe40000000000 */
[----:B------:R-:W-:Y:S02]  /*0720*/  ISETP.GT.AND P6, PT, R4, RZ, !P3 ;  /* 0x000000ff0400720c */ /* 0x000fe40005fc4270 */
[----:B------:R-:W-:-:S11]  /*0730*/  ISETP.NE.AND P2, PT, R20, RZ, PT ;  /* 0x000000ff1400720c */ /* 0x000fd60003f45270 */
[----:B------:R1:W2:Y:S01]  /*0740*/  @P6 LDG.E.64 R6, desc[UR4][R8.64] ;  /* 0x0000000408066981 */ /* 0x0002a2000c1e1b00 */
[----:B------:R-:W-:Y:S02]  /*0750*/  ISETP.GT.AND P3, PT, R4, -0x1, !P3 ;  /* 0xffffffff0400780c */ /* 0x000fe40005f64270 */
[----:B-1----:R-:W-:Y:S02]  /*0760*/  CS2R R8, SRZ ;  /* 0x0000000000087805 */ /* 0x002fe4000001ff00 */
[----:B--2---:R-:W-:Y:S02]  /*0770*/  SEL R6, R6, 0xff800000, P6 ;  /* 0xff80000006067807 */ /* 0x004fe40003000000 */
[----:B------:R-:W-:Y:S02]  /*0780*/  SEL R7, R7, 0xff800000, P6 ;  /* 0xff80000007077807 */ /* 0x000fe40003000000 */
[-C--:B------:R-:W-:Y:S02]  /*0790*/  FSETP.NAN.AND P5, PT, R6, R6.reuse, PT ;  /* 0x000000060600720b */ /* 0x080fe40003fa8000 */
[----:B------:R-:W-:-:S02]  /*07a0*/  FSETP.GEU.AND P6, PT, R14, R6, PT ;  /* 0x000000060e00720b */ /* 0x000fc40003fce000 */
[----:B------:R-:W-:-:S09]  /*07b0*/  FSETP.NAN.AND P0, PT, R7, R7, PT ;  /* 0x000000070700720b */ /* 0x000fd20003f08000 */
[----:B------:R-:W-:Y:S02]  /*07c0*/  @!P5 SEL R6, R6, R14, !P6 ;  /* 0x0000000e0606d207 */ /* 0x000fe40007000000 */
[----:B------:R-:W-:-:S04]  /*07d0*/  ISETP.NE.AND P5, PT, R16, RZ, PT ;  /* 0x000000ff1000720c */ /* 0x000fc80003fa5270 */
[----:B------:R-:W-:Y:S02]  /*07e0*/  SEL R12, RZ, 0x1, !P5 ;  /* 0x00000001ff0c7807 */ /* 0x000fe40006800000 */
[----:B------:R-:W-:-:S04]  /*07f0*/  FSETP.GEU.AND P5, PT, R15, R7, PT ;  /* 0x000000070f00720b */ /* 0x000fc80003fae000 */
[----:B------:R-:W-:Y:S02]  /*0800*/  @!P0 SEL R7, R7, R15, !P5 ;  /* 0x0000000f07078207 */ /* 0x000fe40006800000 */
[----:B------:R-:W-:Y:S02]  /*0810*/  ISETP.NE.AND P0, PT, R18, RZ, PT ;  /* 0x000000ff1200720c */ /* 0x000fe40003f05270 */
[----:B------:R-:W-:Y:S02]  /*0820*/  SEL R15, R12, 0x2, P4 ;  /* 0x000000020c0f7807 */ /* 0x000fe40002000000 */
[----:B------:R-:W-:Y:S01]  /*0830*/  SEL R14, R13, 0x2, P0 ;  /* 0x000000020d0e7807 */ /* 0x000fe20000000000 */
[----:B------:R-:W-:-:S04]  /*0840*/  VIADD R13, R5, 0x800 ;  /* 0x00000800050d7836 */ /* 0x000fc80000000000 */
[----:B------:R-:W-:-:S05]  /*0850*/  IMAD.WIDE R12, R13, 0x4, R2 ;  /* 0x000000040d0c7825 */ /* 0x000fca00078e0202 */
[----:B------:R-:W2:Y:S01]  /*0860*/  @P3 LDG.E.64 R8, desc[UR4][R12.64] ;  /* 0x000000040c083981 */ /* 0x000ea2000c1e1b00 */
[----:B------:R-:W-:Y:S02]  /*0870*/  SEL R15, R15, 0x3, P2 ;  /* 0x000000030f0f7807 */ /* 0x000fe40001000000 */
[----:B------:R-:W-:Y:S02]  /*0880*/  ISETP.NE.AND P2, PT, R22, RZ, PT ;  /* 0x000000ff1600720c */ /* 0x000fe40003f45270 */
[----:B------:R-:W-:Y:S01]  /*0890*/  LOP3.LUT R0, R11, R0, RZ, 0xfc, !PT ;  /* 0x000000000b007212 */ /* 0x000fe200078efcff */
[----:B------:R-:W-:Y:S01]  /*08a0*/  VIADD R11, R5, 0xa00 ;  /* 0x00000a00050b7836 */ /* 0x000fe20000000000 */
[----:B------:R-:W-:Y:S02]  /*08b0*/  SEL R14, R14, 0x3, P2 ;  /* 0x000000030e0e7807 */ /* 0x000fe40001000000 */
[----:B------:R-:W-:Y:S02]  /*08c0*/  ISETP.NE.AND P2, PT, R21, RZ, PT ;  /* 0x000000ff1500720c */ /* 0x000fe40003f45270 */
[----:B--2---:R-:W-:-:S04]  /*08d0*/  SEL R4, R9, 0xff800000, P3 ;  /* 0xff80000009047807 */ /* 0x004fc80001800000 */
[-C--:B------:R-:W-:Y:S02]  /*08e0*/  FSETP.NAN.AND P0, PT, R4, R4.reuse, PT ;  /* 0x000000040400720b */ /* 0x080fe40003f08000 */
[----:B------:R-:W-:-:S11]  /*08f0*/  FSETP.GEU.AND P4, PT, R7, R4, PT ;  /* 0x000000040700720b */ /* 0x000fd60003f8e000 */
[----:B------:R-:W-:Y:S02]  /*0900*/  @!P0 SEL R4, R4, R7, !P4 ;  /* 0x0000000704048207 */ /* 0x000fe40006000000 */
[----:B------:R-:W-:Y:S02]  /*0910*/  ISETP.NE.AND P0, PT, R19, RZ, PT ;  /* 0x000000ff1300720c */ /* 0x000fe40003f05270 */
[----:B------:R-:W-:Y:S02]  /*0920*/  SEL R7, R8, 0xff800000, P3 ;  /* 0xff80000008077807 */ /* 0x000fe40001800000 */
[----:B------:R-:W-:Y:S02]  /*0930*/  CS2R R8, SRZ ;  /* 0x0000000000087805 */ /* 0x000fe4000001ff00 */
[----:B------:R-:W-:Y:S02]  /*0940*/  SEL R14, R14, 0x4, P0 ;  /* 0x000000040e0e7807 */ /* 0x000fe40000000000 */
[----:B------:R-:W-:-:S02]  /*0950*/  ISETP.GE.U32.AND P0, PT, R0, 0x4, PT ;  /* 0x000000040000780c */ /* 0x000fc40003f06070 */
[----:B------:R-:W-:Y:S01]  /*0960*/  ISETP.NE.AND P3, PT, R10, RZ, PT ;  /* 0x000000ff0a00720c */ /* 0x000fe20003f65270 */
[----:B------:R-:W-:Y:S02]  /*0970*/  IMAD.WIDE R10, R11, 0x4, R2 ;  /* 0x000000040b0a7825 */ /* 0x000fe400078e0202 */
[----:B------:R-:W1:Y:S08]  /*0980*/  LDC.64 R2, c[0x0][0x218] ;  /* 0x00008600ff027b82 */ /* 0x000e700000000a00 */
[----:B------:R2:W3:Y:S01]  /*0990*/  @!P0 LDG.E.64 R8, desc[UR4][R10.64] ;  /* 0x000000040a088981 */ /* 0x0004e2000c1e1b00 */
[----:B------:R-:W-:-:S02]  /*09a0*/  SEL R15, R15, 0x4, P3 ;  /* 0x000000040f0f7807 */ /* 0x000fc40001800000 */
[-C--:B------:R-:W-:Y:S02]  /*09b0*/  FSETP.NAN.AND P3, PT, R7, R7.reuse, PT ;  /* 0x000000070700720b */ /* 0x080fe40003f68000 */
[----:B------:R-:W-:Y:S02]  /*09c0*/  SEL R14, R14, 0x5, P1 ;  /* 0x000000050e0e7807 */ /* 0x000fe40000800000 */
[----:B------:R-:W-:Y:S02]  /*09d0*/  FSETP.GEU.AND P1, PT, R6, R7, PT ;  /* 0x000000070600720b */ /* 0x000fe40003f2e000 */
[----:B------:R-:W-:Y:S02]  /*09e0*/  SEL R15, R15, 0x5, P2 ;  /* 0x000000050f0f7807 */ /* 0x000fe40001000000 */
[----:B------:R-:W-:Y:S02]  /*09f0*/  SEL R14, R14, 0x6, P6 ;  /* 0x000000060e0e7807 */ /* 0x000fe40003000000 */
[----:B------:R-:W-:-:S02]  /*0a00*/  SEL R15, R15, 0x6, P5 ;  /* 0x000000060f0f7807 */ /* 0x000fc40002800000 */
[----:B------:R-:W-:Y:S01]  /*0a10*/  SEL R14, R14, 0x7, P1 ;  /* 0x000000070e0e7807 */ /* 0x000fe20000800000 */
[----:B-1----:R-:W-:Y:S01]  /*0a20*/  IMAD.WIDE R2, R5, 0x4, R2 ;  /* 0x0000000405027825 */ /* 0x002fe200078e0202 */
[----:B------:R-:W-:Y:S02]  /*0a30*/  @!P3 SEL R7, R7, R6, !P1 ;  /* 0x000000060707b207 */ /* 0x000fe40004800000 */
[----:B------:R-:W-:Y:S02]  /*0a40*/  SEL R15, R15, 0x7, P4 ;  /* 0x000000070f0f7807 */ /* 0x000fe40002000000 */
[----:B--2---:R-:W-:-:S04]  /*0a50*/  IADD3 R10, P4, R5, UR6, RZ ;  /* 0x00000006050a7c10 */ /* 0x004fc8000ff9e0ff */
[----:B------:R-:W-:Y:S02]  /*0a60*/  LEA.HI.X.SX32 R11, R5, UR7, 0x1, P4 ;  /* 0x00000007050b7c11 */ /* 0x000fe4000a0f0eff */
[----:B---3--:R-:W-:Y:S02]  /*0a70*/  SEL R9, R9, 0xff800000, !P0 ;  /* 0xff80000009097807 */ /* 0x008fe40004000000 */
[----:B------:R-:W-:Y:S02]  /*0a80*/  SEL R8, R8, 0xff800000, !P0 ;  /* 0xff80000008087807 */ /* 0x000fe40004000000 */
[----:B------:R-:W-:Y:S02]  /*0a90*/  FSETP.NAN.AND P2, PT, R9, R9, PT ;  /* 0x000000090900720b */ /* 0x000fe40003f48000 */
[-C--:B------:R-:W-:Y:S02]  /*0aa0*/  FSETP.NAN.AND P0, PT, R8, R8.reuse, PT ;  /* 0x000000080800720b */ /* 0x080fe40003f08000 */
[----:B------:R-:W-:-:S02]  /*0ab0*/  FSETP.GEU.AND P3, PT, R7, R8, PT ;  /* 0x000000080700720b */ /* 0x000fc40003f6e000 */
[----:B------:R-:W-:Y:S02]  /*0ac0*/  FSETP.GEU.AND P1, PT, R4, R9, PT ;  /* 0x000000090400720b */ /* 0x000fe40003f2e000 */
[----:B------:R-:W-:Y:S02]  /*0ad0*/  SEL R14, R14, 0x8, P3 ;  /* 0x000000080e0e7807 */ /* 0x000fe40001800000 */
[----:B------:R-:W-:Y:S02]  /*0ae0*/  SEL R15, R15, 0x8, P1 ;  /* 0x000000080f0f7807 */ /* 0x000fe40000800000 */
[----:B------:R-:W-:Y:S02]  /*0af0*/  LOP3.LUT R14, R14, 0xff, RZ, 0xc0, !PT ;  /* 0x000000ff0e0e7812 */ /* 0x000fe400078ec0ff */
[----:B------:R-:W-:Y:S02]  /*0b00*/  @!P2 SEL R9, R9, R4, !P1 ;  /* 0x000000040909a207 */ /* 0x000fe40004800000 */
[----:B------:R-:W-:Y:S01]  /*0b10*/  @!P0 SEL R8, R8, R7, !P3 ;  /* 0x0000000708088207 */ /* 0x000fe20005800000 */
[----:B------:R-:W-:-:S04]  /*0b20*/  IMAD R15, R15, 0x100, R14 ;  /* 0x000001000f0f7824 */ /* 0x000fc800078e020e */
[----:B------:R-:W-:Y:S04]  /*0b30*/  STG.E.64 desc[UR4][R2.64], R8 ;  /* 0x0000000802007986 */ /* 0x000fe8000c101b04 */
[----:B------:R-:W-:Y:S01]  /*0b40*/  STG.E.U16 desc[UR4][R10.64], R15 ;  /* 0x0000000f0a007986 */ /* 0x000fe2000c101504 */
[----:B------:R-:W-:Y:S05]  /*0b50*/  EXIT ;  /* 0x000000000000794d */ /* 0x000fea0003800000 */
.L_x_0:
[----:B------:R-:W-:-:S00]  /*0b60*/  BRA `(.L_x_0) ;  /* 0xfffffffc00fc7947 */ /* 0x000fc0000383ffff */
[----:B------:R-:W-:-:S00]  /*0b70*/  NOP ;  /* 0x0000000000007918 */ /* 0x000fc00000000000 */
        /* <DEDUP_REMOVED lines=8> */
.L_x_1:


//--------------------- .nv.constant0.triton_poi_fused_max_pool2d_with_indices_45 --------------------------
	.section	.nv.constant0.triton_poi_fused_max_pool2d_with_indices_45,"a",@progbits
	.sectionflags	@""
	.align	4
.nv.constant0.triton_poi_fused_max_pool2d_with_indices_45:
	.zero		556
